//
// Generated by NVIDIA NVVM Compiler
//
// Compiler Build ID: CL-36424714
// Cuda compilation tools, release 13.0, V13.0.88
// Based on NVVM 20.0.0
//

.version 9.0
.target sm_100
.address_size 64

	// .globl	_Z13vecAdd_kernelPfPKfS1_

.visible .entry _Z13vecAdd_kernelPfPKfS1_(
	.param .u64 .ptr .align 1 _Z13vecAdd_kernelPfPKfS1__param_0,
	.param .u64 .ptr .align 1 _Z13vecAdd_kernelPfPKfS1__param_1,
	.param .u64 .ptr .align 1 _Z13vecAdd_kernelPfPKfS1__param_2
)
{
	.reg .pred 	%p<2>;
	.reg .b32 	%r<9>;
	.reg .b32 	%f<13>;
	.reg .b64 	%rd<11>;

	ld.param.u64 	%rd4, [_Z13vecAdd_kernelPfPKfS1__param_0];
	ld.param.u64 	%rd5, [_Z13vecAdd_kernelPfPKfS1__param_1];
	ld.param.u64 	%rd6, [_Z13vecAdd_kernelPfPKfS1__param_2];
	cvta.to.global.u64 	%rd7, %rd4;
	cvta.to.global.u64 	%rd8, %rd6;
	cvta.to.global.u64 	%rd9, %rd5;
	mov.u32 	%r4, %ctaid.x;
	mov.u32 	%r5, %ntid.x;
	mov.u32 	%r6, %tid.x;
	mad.lo.s32 	%r7, %r4, %r5, %r6;
	mul.wide.s32 	%rd10, %r7, 4;
	add.s64 	%rd1, %rd9, %rd10;
	add.s64 	%rd2, %rd8, %rd10;
	add.s64 	%rd3, %rd7, %rd10;
	mov.b32 	%r8, 0;
$L__BB0_1:
	ld.global.f32 	%f1, [%rd1];
	ld.global.f32 	%f2, [%rd2];
	add.f32 	%f3, %f1, %f2;
	st.global.f32 	[%rd3], %f3;
	ld.global.f32 	%f4, [%rd1];
	ld.global.f32 	%f5, [%rd2];
	add.f32 	%f6, %f4, %f5;
	st.global.f32 	[%rd3], %f6;
	ld.global.f32 	%f7, [%rd1];
	ld.global.f32 	%f8, [%rd2];
	add.f32 	%f9, %f7, %f8;
	st.global.f32 	[%rd3], %f9;
	ld.global.f32 	%f10, [%rd1];
	ld.global.f32 	%f11, [%rd2];
	add.f32 	%f12, %f10, %f11;
	st.global.f32 	[%rd3], %f12;
	add.s32 	%r8, %r8, 4;
	setp.ne.s32 	%p1, %r8, 500;
	@%p1 bra 	$L__BB0_1;
	ret;

}


// ===== COMPILED SASS (sm_100) =====

	.target	sm_100

	.elftype	@"ET_EXEC"


//--------------------- .note.nv.tkinfo           --------------------------
	.section	.note.nv.tkinfo,"",@"SHT_NOTE"
	.sectionflags	@"SHF_NOTE_NV_TKINFO"
	.tkinfo
        /*0018*/ 	.word	0x00000002
        /*0030*/ 	.string	""
        /*0030*/ 	.string	"ptxas"
        /*0030*/ 	.string	"Cuda compilation tools, release 13.0, V13.0.88"
        /*0030*/ 	.string	"Build cuda_13.0.r13.0/compiler.36424714_0"
        /*0030*/ 	.string	"-arch sm_100 -m 64 "



//--------------------- .note.nv.cuinfo           --------------------------
	.section	.note.nv.cuinfo,"",@"SHT_NOTE"
	.sectionflags	@"SHF_NOTE_NV_CUINFO"
        /*0018*/ 	.short	0x0002
        /*001a*/ 	.short	0x0064
        /*001c*/ 	.short	0x0082
	.zero		2


//--------------------- .nv.info                  --------------------------
	.section	.nv.info,"",@"SHT_CUDA_INFO"
	.align	4


	//----- nvinfo : EIATTR_REGCOUNT
	.align		4
        /*0000*/ 	.byte	0x04, 0x2f
        /*0002*/ 	.short	(.L_1 - .L_0)
	.align		4
.L_0:
        /*0004*/ 	.word	index@(_Z13vecAdd_kernelPfPKfS1_)
        /*0008*/ 	.word	0x00000012


	//----- nvinfo : EIATTR_FRAME_SIZE
	.align		4
.L_1:
        /*000c*/ 	.byte	0x04, 0x11
        /*000e*/ 	.short	(.L_3 - .L_2)
	.align		4
.L_2:
        /*0010*/ 	.word	index@(_Z13vecAdd_kernelPfPKfS1_)
        /*0014*/ 	.word	0x00000000


	//----- nvinfo : EIATTR_MIN_STACK_SIZE
	.align		4
.L_3:
        /*0018*/ 	.byte	0x04, 0x12
        /*001a*/ 	.short	(.L_5 - .L_4)
	.align		4
.L_4:
        /*001c*/ 	.word	index@(_Z13vecAdd_kernelPfPKfS1_)
        /*0020*/ 	.word	0x00000000
.L_5:


//--------------------- .nv.compat                --------------------------
	.section	.nv.compat,"",@"SHT_CUDA_COMPAT_INFO"
	.align	4
        /*0000*/ 	.byte	0x02, 0x09, 0x00, 0x00, 0x02, 0x02, 0x01, 0x00, 0x02, 0x05, 0x05, 0x00, 0x03, 0x07, 0x01, 0x01
        /*0010*/ 	.byte	0x02, 0x03, 0x00, 0x00, 0x02, 0x06, 0x01, 0x00, 0x04, 0x0b, 0x08, 0x00, 0x09, 0x00, 0x00, 0x00
        /*0020*/ 	.byte	0x00, 0x00, 0x00, 0x00


//--------------------- .nv.info._Z13vecAdd_kernelPfPKfS1_ --------------------------
	.section	.nv.info._Z13vecAdd_kernelPfPKfS1_,"",@"SHT_CUDA_INFO"
	.sectionflags	@""
	.align	4


	//----- nvinfo : EIATTR_CUDA_API_VERSION
	.align		4
        /*0000*/ 	.byte	0x04, 0x37
        /*0002*/ 	.short	(.L_7 - .L_6)
.L_6:
        /*0004*/ 	.word	0x00000082


	//----- nvinfo : EIATTR_KPARAM_INFO
	.align		4
.L_7:
        /*0008*/ 	.byte	0x04, 0x17
        /*000a*/ 	.short	(.L_9 - .L_8)
.L_8:
        /*000c*/ 	.word	0x00000000
        /*0010*/ 	.short	0x0002
        /*0012*/ 	.short	0x0010
        /*0014*/ 	.byte	0x00, 0xf5, 0x21, 0x00


	//----- nvinfo : EIATTR_KPARAM_INFO
	.align		4
.L_9:
        /*0018*/ 	.byte	0x04, 0x17
        /*001a*/ 	.short	(.L_11 - .L_10)
.L_10:
        /*001c*/ 	.word	0x00000000
        /*0020*/ 	.short	0x0001
        /*0022*/ 	.short	0x0008
        /*0024*/ 	.byte	0x00, 0xf5, 0x21, 0x00


	//----- nvinfo : EIATTR_KPARAM_INFO
	.align		4
.L_11:
        /*0028*/ 	.byte	0x04, 0x17
        /*002a*/ 	.short	(.L_13 - .L_12)
.L_12:
        /*002c*/ 	.word	0x00000000
        /*0030*/ 	.short	0x0000
        /*0032*/ 	.short	0x0000
        /*0034*/ 	.byte	0x00, 0xf5, 0x21, 0x00


	//----- nvinfo : EIATTR_SPARSE_MMA_MASK
	.align		4
.L_13:
        /*0038*/ 	.byte	0x03, 0x50
        /*003a*/ 	.short	0x0000


	//----- nvinfo : EIATTR_MAXREG_COUNT
	.align		4
        /*003c*/ 	.byte	0x03, 0x1b
        /*003e*/ 	.short	0x00ff


	//----- nvinfo : EIATTR_MERCURY_ISA_VERSION
	.align		4
        /*0040*/ 	.byte	0x03, 0x5f
        /*0042*/ 	.short	0x0101


	//----- nvinfo : EIATTR_VRC_CTA_INIT_COUNT
	.align		4
        /*0044*/ 	.byte	0x02, 0x4a
	.zero		1
	.zero		1


	//----- nvinfo : EIATTR_EXIT_INSTR_OFFSETS
	.align		4
        /*0048*/ 	.byte	0x04, 0x1c
        /*004a*/ 	.short	(.L_15 - .L_14)


	//   ....[0]....
.L_14:
        /*004c*/ 	.word	0x00001500


	//----- nvinfo : EIATTR_CBANK_PARAM_SIZE
	.align		4
.L_15:
        /*0050*/ 	.byte	0x03, 0x19
        /*0052*/ 	.short	0x0018


	//----- nvinfo : EIATTR_PARAM_CBANK
	.align		4
        /*0054*/ 	.byte	0x04, 0x0a
        /*0056*/ 	.short	(.L_17 - .L_16)
	.align		4
.L_16:
        /*0058*/ 	.word	index@(.nv.constant0._Z13vecAdd_kernelPfPKfS1_)
        /*005c*/ 	.short	0x0380
        /*005e*/ 	.short	0x0018


	//----- nvinfo : EIATTR_SW_WAR
	.align		4
.L_17:
        /*0060*/ 	.byte	0x04, 0x36
        /*0062*/ 	.short	(.L_19 - .L_18)
.L_18:
        /*0064*/ 	.word	0x00000008
.L_19:


//--------------------- .nv.callgraph             --------------------------
	.section	.nv.callgraph,"",@"SHT_CUDA_CALLGRAPH"
	.align	4
	.sectionentsize	8
	.align		4
        /*0000*/ 	.word	0x00000000
	.align		4
        /*0004*/ 	.word	0xffffffff
	.align		4
        /*0008*/ 	.word	0x00000000
	.align		4
        /*000c*/ 	.word	0xfffffffe
	.align		4
        /*0010*/ 	.word	0x00000000
	.align		4
        /*0014*/ 	.word	0xfffffffd
	.align		4
        /*0018*/ 	.word	0x00000000
	.align		4
        /*001c*/ 	.word	0xfffffffc


//--------------------- .text._Z13vecAdd_kernelPfPKfS1_ --------------------------
	.section	.text._Z13vecAdd_kernelPfPKfS1_,"ax",@progbits
	.align	128
        .global         _Z13vecAdd_kernelPfPKfS1_
        .type           _Z13vecAdd_kernelPfPKfS1_,@function
        .size           _Z13vecAdd_kernelPfPKfS1_,(.L_x_2 - _Z13vecAdd_kernelPfPKfS1_)
        .other          _Z13vecAdd_kernelPfPKfS1_,@"STO_CUDA_ENTRY STV_DEFAULT"
_Z13vecAdd_kernelPfPKfS1_:
.text._Z13vecAdd_kernelPfPKfS1_:
[----:B------:R-:W-:Y:S01]  /*0000*/  LDC R1, c[0x0][0x37c] ;  /* 0x0000df00ff017b82 */ /* 0x000fe20000000800 */
[----:B------:R-:W0:Y:S07]  /*0010*/  S2R R0, SR_TID.X ;  /* 0x0000000000007919 */ /* 0x000e2e0000002100 */
[----:B------:R-:W0:Y:S01]  /*0020*/  S2UR UR4, SR_CTAID.X ;  /* 0x00000000000479c3 */ /* 0x000e220000002500 */
[----:B------:R-:W1:Y:S07]  /*0030*/  LDCU.64 UR6, c[0x0][0x358] ;  /* 0x00006b00ff0677ac */ /* 0x000e6e0008000a00 */
[----:B------:R-:W0:Y:S08]  /*0040*/  LDC R9, c[0x0][0x360] ;  /* 0x0000d800ff097b82 */ /* 0x000e300000000800 */
[----:B------:R-:W2:Y:S08]  /*0050*/  LDC.64 R2, c[0x0][0x388] ;  /* 0x0000e200ff027b82 */ /* 0x000eb00000000a00 */
[----:B------:R-:W3:Y:S01]  /*0060*/  LDC.64 R4, c[0x0][0x390] ;  /* 0x0000e400ff047b82 */ /* 0x000ee20000000a00 */
[----:B0-----:R-:W-:-:S07]  /*0070*/  IMAD R9, R9, UR4, R0 ;  /* 0x0000000409097c24 */ /* 0x001fce000f8e0200 */
[----:B------:R-:W0:Y:S01]  /*0080*/  LDC.64 R6, c[0x0][0x380] ;  /* 0x0000e000ff067b82 */ /* 0x000e220000000a00 */
[----:B--2---:R-:W-:-:S05]  /*0090*/  IMAD.WIDE R2, R9, 0x4, R2 ;  /* 0x0000000409027825 */ /* 0x004fca00078e0202 */
[----:B-1----:R-:W2:Y:S01]  /*00a0*/  LDG.E R0, desc[UR6][R2.64] ;  /* 0x0000000602007981 */ /* 0x002ea2000c1e1900 */
[----:B---3--:R-:W-:-:S05]  /*00b0*/  IMAD.WIDE R4, R9, 0x4, R4 ;  /* 0x0000000409047825 */ /* 0x008fca00078e0204 */
[----:B------:R-:W2:Y:S01]  /*00c0*/  LDG.E R11, desc[UR6][R4.64] ;  /* 0x00000006040b7981 */ /* 0x000ea2000c1e1900 */
[----:B0-----:R-:W-:-:S04]  /*00d0*/  IMAD.WIDE R6, R9, 0x4, R6 ;  /* 0x0000000409067825 */ /* 0x001fc800078e0206 */
[----:B--2---:R-:W-:-:S05]  /*00e0*/  FADD R11, R0, R11 ;  /* 0x0000000b000b7221 */ /* 0x004fca0000000000 */
[----:B------:R0:W-:Y:S04]  /*00f0*/  STG.E desc[UR6][R6.64], R11 ;  /* 0x0000000b06007986 */ /* 0x0001e8000c101906 */
[----:B------:R-:W2:Y:S04]  /*0100*/  LDG.E R0, desc[UR6][R2.64] ;  /* 0x0000000602007981 */ /* 0x000ea8000c1e1900 */
[----:B------:R-:W2:Y:S02]  /*0110*/  LDG.E R9, desc[UR6][R4.64] ;  /* 0x0000000604097981 */ /* 0x000ea4000c1e1900 */
[----:B--2---:R-:W-:-:S05]  /*0120*/  FADD R9, R0, R9 ;  /* 0x0000000900097221 */ /* 0x004fca0000000000 */
[----:B------:R1:W-:Y:S04]  /*0130*/  STG.E desc[UR6][R6.64], R9 ;  /* 0x0000000906007986 */ /* 0x0003e8000c101906 */
[----:B------:R-:W2:Y:S04]  /*0140*/  LDG.E R0, desc[UR6][R2.64] ;  /* 0x0000000602007981 */ /* 0x000ea8000c1e1900 */
[----:B------:R-:W2:Y:S02]  /*0150*/  LDG.E R13, desc[UR6][R4.64] ;  /* 0x00000006040d7981 */ /* 0x000ea4000c1e1900 */
[----:B--2---:R-:W-:-:S05]  /*0160*/  FADD R13, R0, R13 ;  /* 0x0000000d000d7221 */ /* 0x004fca0000000000 */
[----:B------:R2:W-:Y:S04]  /*0170*/  STG.E desc[UR6][R6.64], R13 ;  /* 0x0000000d06007986 */ /* 0x0005e8000c101906 */
[----:B------:R-:W3:Y:S04]  /*0180*/  LDG.E R0, desc[UR6][R2.64] ;  /* 0x0000000602007981 */ /* 0x000ee8000c1e1900 */
[----:B------:R-:W3:Y:S02]  /*0190*/  LDG.E R15, desc[UR6][R4.64] ;  /* 0x00000006040f7981 */ /* 0x000ee4000c1e1900 */
[----:B---3--:R-:W-:-:S05]  /*01a0*/  FADD R15, R0, R15 ;  /* 0x0000000f000f7221 */ /* 0x008fca0000000000 */
[----:B------:R3:W-:Y:S04]  /*01b0*/  STG.E desc[UR6][R6.64], R15 ;  /* 0x0000000f06007986 */ /* 0x0007e8000c101906 */
[----:B------:R-:W4:Y:S04]  /*01c0*/  LDG.E R0, desc[UR6][R2.64] ;  /* 0x0000000602007981 */ /* 0x000f28000c1e1900 */
[----:B0-----:R-:W4:Y:S02]  /*01d0*/  LDG.E R11, desc[UR6][R4.64] ;  /* 0x00000006040b7981 */ /* 0x001f24000c1e1900 */
[----:B----4-:R-:W-:-:S05]  /*01e0*/  FADD R11, R0, R11 ;  /* 0x0000000b000b7221 */ /* 0x010fca0000000000 */
[----:B------:R0:W-:Y:S04]  /*01f0*/  STG.E desc[UR6][R6.64], R11 ;  /* 0x0000000b06007986 */ /* 0x0001e8000c101906 */
[----:B------:R-:W4:Y:S04]  /*0200*/  LDG.E R0, desc[UR6][R2.64] ;  /* 0x0000000602007981 */ /* 0x000f28000c1e1900 */
[----:B-1----:R-:W4:Y:S02]  /*0210*/  LDG.E R9, desc[UR6][R4.64] ;  /* 0x0000000604097981 */ /* 0x002f24000c1e1900 */
[----:B----4-:R-:W-:-:S05]  /*0220*/  FADD R9, R0, R9 ;  /* 0x0000000900097221 */ /* 0x010fca0000000000 */
[----:B------:R1:W-:Y:S04]  /*0230*/  STG.E desc[UR6][R6.64], R9 ;  /* 0x0000000906007986 */ /* 0x0003e8000c101906 */
[----:B------:R-:W4:Y:S04]  /*0240*/  LDG.E R0, desc[UR6][R2.64] ;  /* 0x0000000602007981 */ /* 0x000f28000c1e1900 */
[----:B--2---:R-:W4:Y:S02]  /*0250*/  LDG.E R13, desc[UR6][R4.64] ;  /* 0x00000006040d7981 */ /* 0x004f24000c1e1900 */
[----:B----4-:R-:W-:-:S05]  /*0260*/  FADD R13, R0, R13 ;  /* 0x0000000d000d7221 */ /* 0x010fca0000000000 */
[----:B------:R2:W-:Y:S04]  /*0270*/  STG.E desc[UR6][R6.64], R13 ;  /* 0x0000000d06007986 */ /* 0x0005e8000c101906 */
[----:B------:R-:W4:Y:S04]  /*0280*/  LDG.E R0, desc[UR6][R2.64] ;  /* 0x0000000602007981 */ /* 0x000f28000c1e1900 */
[----:B---3--:R-:W4:Y:S02]  /*0290*/  LDG.E R15, desc[UR6][R4.64] ;  /* 0x00000006040f7981 */ /* 0x008f24000c1e1900 */
[----:B----4-:R-:W-:-:S05]  /*02a0*/  FADD R15, R0, R15 ;  /* 0x0000000f000f7221 */ /* 0x010fca0000000000 */
        /* <DEDUP_REMOVED lines=45> */
[----:B------:R-:W2:Y:S04]  /*0580*/  LDG.E R0, desc[UR6][R2.64] ;  /* 0x0000000602007981 */ /* 0x000ea8000c1e1900 */
[----:B---3--:R-:W2:Y:S01]  /*0590*/  LDG.E R15, desc[UR6][R4.64] ;  /* 0x00000006040f7981 */ /* 0x008ea2000c1e1900 */
[----:B------:R-:W-:Y:S01]  /*05a0*/  UMOV UR4, 0x14 ;  /* 0x0000001400047882 */ /* 0x000fe20000000000 */
[----:B--2---:R-:W-:-:S05]  /*05b0*/  FADD R15, R0, R15 ;  /* 0x0000000f000f7221 */ /* 0x004fca0000000000 */
[----:B------:R0:W-:Y:S02]  /*05c0*/  STG.E desc[UR6][R6.64], R15 ;  /* 0x0000000f06007986 */ /* 0x0001e4000c101906 */
.L_x_0:
[----:B------:R-:W2:Y:S04]  /*05d0*/  LDG.E R0, desc[UR6][R2.64] ;  /* 0x0000000602007981 */ /* 0x000ea8000c1e1900 */
[----:B0---4-:R-:W2:Y:S02]  /*05e0*/  LDG.E R9, desc[UR6][R4.64] ;  /* 0x0000000604097981 */ /* 0x011ea4000c1e1900 */
        /* <DEDUP_REMOVED lines=226> */
[----:B------:R-:W5:Y:S04]  /*1410*/  LDG.E R0, desc[UR6][R2.64] ;  /* 0x0000000602007981 */ /* 0x000f68000c1e1900 */
[----:B-1----:R-:W5:Y:S02]  /*1420*/  LDG.E R11, desc[UR6][R4.64] ;  /* 0x00000006040b7981 */ /* 0x002f64000c1e1900 */
[----:B-----5:R-:W-:-:S05]  /*1430*/  FADD R11, R0, R11 ;  /* 0x0000000b000b7221 */ /* 0x020fca0000000000 */
[----:B------:R4:W-:Y:S04]  /*1440*/  STG.E desc[UR6][R6.64], R11 ;  /* 0x0000000b06007986 */ /* 0x0009e8000c101906 */
[----:B------:R-:W5:Y:S04]  /*1450*/  LDG.E R0, desc[UR6][R2.64] ;  /* 0x0000000602007981 */ /* 0x000f68000c1e1900 */
[----:B--2---:R-:W5:Y:S02]  /*1460*/  LDG.E R13, desc[UR6][R4.64] ;  /* 0x00000006040d7981 */ /* 0x004f64000c1e1900 */
[----:B-----5:R-:W-:-:S05]  /*1470*/  FADD R13, R0, R13 ;  /* 0x0000000d000d7221 */ /* 0x020fca0000000000 */
[----:B------:R4:W-:Y:S04]  /*1480*/  STG.E desc[UR6][R6.64], R13 ;  /* 0x0000000d06007986 */ /* 0x0009e8000c101906 */
[----:B------:R-:W2:Y:S04]  /*1490*/  LDG.E R0, desc[UR6][R2.64] ;  /* 0x0000000602007981 */ /* 0x000ea8000c1e1900 */
[----:B---3--:R-:W2:Y:S01]  /*14a0*/  LDG.E R15, desc[UR6][R4.64] ;  /* 0x00000006040f7981 */ /* 0x008ea2000c1e1900 */
[----:B------:R-:W-:-:S04]  /*14b0*/  UIADD3 UR4, UPT, UPT, UR4, 0x3c, URZ ;  /* 0x0000003c04047890 */ /* 0x000fc8000fffe0ff */
[----:B------:R-:W-:Y:S01]  /*14c0*/  UISETP.NE.AND UP0, UPT, UR4, 0x1f4, UPT ;  /* 0x000001f40400788c */ /* 0x000fe2000bf05270 */
[----:B--2---:R-:W-:-:S05]  /*14d0*/  FADD R15, R0, R15 ;  /* 0x0000000f000f7221 */ /* 0x004fca0000000000 */
[----:B------:R4:W-:Y:S03]  /*14e0*/  STG.E desc[UR6][R6.64], R15 ;  /* 0x0000000f06007986 */ /* 0x0009e6000c101906 */
[----:B------:R-:W-:Y:S05]  /*14f0*/  BRA.U UP0, `(.L_x_0) ;  /* 0xfffffff100347547 */ /* 0x000fea000b83ffff */
[----:B------:R-:W-:Y:S05]  /*1500*/  EXIT ;  /* 0x000000000000794d */ /* 0x000fea0003800000 */
.L_x_1:
[----:B------:R-:W-:-:S00]  /*1510*/  BRA `(.L_x_1) ;  /* 0xfffffffc00fc7947 */ /* 0x000fc0000383ffff */
[----:B------:R-:W-:-:S00]  /*1520*/  NOP ;  /* 0x0000000000007918 */ /* 0x000fc00000000000 */
        /* <DEDUP_REMOVED lines=13> */
.L_x_2:


//--------------------- .nv.shared.reserved.0     --------------------------
	.section	.nv.shared.reserved.0,"aw",@nobits
	.weak		__nv_reservedSMEM_offset_0_alias
	.size		__nv_reservedSMEM_offset_0_alias, 0, 64
	.other		__nv_reservedSMEM_offset_0_alias,@"STO_CUDA_RESERVED_SHARED STV_DEFAULT"
__nv_reservedSMEM_offset_0_alias:
	.zero		0
	.zero		64


//--------------------- .nv.constant0._Z13vecAdd_kernelPfPKfS1_ --------------------------
	.section	.nv.constant0._Z13vecAdd_kernelPfPKfS1_,"a",@progbits
	.sectionflags	@""
	.align	4
.nv.constant0._Z13vecAdd_kernelPfPKfS1_:
	.zero		920


//--------------------- SYMBOLS --------------------------

	.type		.nv.reservedSmem.offset0,@object
	.size		.nv.reservedSmem.offset0,0x4
